//
// Generated by NVIDIA NVVM Compiler
//
// Compiler Build ID: CL-36424714
// Cuda compilation tools, release 13.0, V13.0.88
// Based on NVVM 20.0.0
//

.version 9.0
.target sm_100
.address_size 64

	// .globl	_Z9copyArrayPdS_i

.visible .entry _Z9copyArrayPdS_i(
	.param .u64 .ptr .align 1 _Z9copyArrayPdS_i_param_0,
	.param .u64 .ptr .align 1 _Z9copyArrayPdS_i_param_1,
	.param .u32 _Z9copyArrayPdS_i_param_2
)
{
	.reg .pred 	%p<2>;
	.reg .b32 	%r<6>;
	.reg .b64 	%rd<8>;
	.reg .b64 	%fd<2>;

	ld.param.u64 	%rd1, [_Z9copyArrayPdS_i_param_0];
	ld.param.u64 	%rd2, [_Z9copyArrayPdS_i_param_1];
	ld.param.u32 	%r2, [_Z9copyArrayPdS_i_param_2];
	mov.u32 	%r3, %ctaid.x;
	mov.u32 	%r4, %ntid.x;
	mov.u32 	%r5, %tid.x;
	mad.lo.s32 	%r1, %r3, %r4, %r5;
	setp.ge.s32 	%p1, %r1, %r2;
	@%p1 bra 	$L__BB0_2;
	cvta.to.global.u64 	%rd3, %rd1;
	cvta.to.global.u64 	%rd4, %rd2;
	mul.wide.s32 	%rd5, %r1, 8;
	add.s64 	%rd6, %rd3, %rd5;
	ld.global.f64 	%fd1, [%rd6];
	add.s64 	%rd7, %rd4, %rd5;
	st.global.f64 	[%rd7], %fd1;
$L__BB0_2:
	ret;

}


// ===== COMPILED SASS (sm_100) =====

	.target	sm_100

	.elftype	@"ET_EXEC"


//--------------------- .note.nv.tkinfo           --------------------------
	.section	.note.nv.tkinfo,"",@"SHT_NOTE"
	.sectionflags	@"SHF_NOTE_NV_TKINFO"
	.tkinfo
        /*0018*/ 	.word	0x00000002
        /*0030*/ 	.string	""
        /*0030*/ 	.string	"ptxas"
        /*0030*/ 	.string	"Cuda compilation tools, release 13.0, V13.0.88"
        /*0030*/ 	.string	"Build cuda_13.0.r13.0/compiler.36424714_0"
        /*0030*/ 	.string	"-arch sm_100 -m 64 "



//--------------------- .note.nv.cuinfo           --------------------------
	.section	.note.nv.cuinfo,"",@"SHT_NOTE"
	.sectionflags	@"SHF_NOTE_NV_CUINFO"
        /*0018*/ 	.short	0x0002
        /*001a*/ 	.short	0x0064
        /*001c*/ 	.short	0x0082
	.zero		2


//--------------------- .nv.info                  --------------------------
	.section	.nv.info,"",@"SHT_CUDA_INFO"
	.align	4


	//----- nvinfo : EIATTR_REGCOUNT
	.align		4
        /*0000*/ 	.byte	0x04, 0x2f
        /*0002*/ 	.short	(.L_1 - .L_0)
	.align		4
.L_0:
        /*0004*/ 	.word	index@(_Z9copyArrayPdS_i)
        /*0008*/ 	.word	0x0000000a


	//----- nvinfo : EIATTR_FRAME_SIZE
	.align		4
.L_1:
        /*000c*/ 	.byte	0x04, 0x11
        /*000e*/ 	.short	(.L_3 - .L_2)
	.align		4
.L_2:
        /*0010*/ 	.word	index@(_Z9copyArrayPdS_i)
        /*0014*/ 	.word	0x00000000


	//----- nvinfo : EIATTR_MIN_STACK_SIZE
	.align		4
.L_3:
        /*0018*/ 	.byte	0x04, 0x12
        /*001a*/ 	.short	(.L_5 - .L_4)
	.align		4
.L_4:
        /*001c*/ 	.word	index@(_Z9copyArrayPdS_i)
        /*0020*/ 	.word	0x00000000
.L_5:


//--------------------- .nv.compat                --------------------------
	.section	.nv.compat,"",@"SHT_CUDA_COMPAT_INFO"
	.align	4
        /*0000*/ 	.byte	0x02, 0x09, 0x00, 0x00, 0x02, 0x02, 0x01, 0x00, 0x02, 0x05, 0x05, 0x00, 0x03, 0x07, 0x01, 0x01
        /*0010*/ 	.byte	0x02, 0x03, 0x00, 0x00, 0x02, 0x06, 0x01, 0x00, 0x04, 0x0b, 0x08, 0x00, 0x09, 0x00, 0x00, 0x00
        /*0020*/ 	.byte	0x00, 0x00, 0x00, 0x00


//--------------------- .nv.info._Z9copyArrayPdS_i --------------------------
	.section	.nv.info._Z9copyArrayPdS_i,"",@"SHT_CUDA_INFO"
	.sectionflags	@""
	.align	4


	//----- nvinfo : EIATTR_CUDA_API_VERSION
	.align		4
        /*0000*/ 	.byte	0x04, 0x37
        /*0002*/ 	.short	(.L_7 - .L_6)
.L_6:
        /*0004*/ 	.word	0x00000082


	//----- nvinfo : EIATTR_KPARAM_INFO
	.align		4
.L_7:
        /*0008*/ 	.byte	0x04, 0x17
        /*000a*/ 	.short	(.L_9 - .L_8)
.L_8:
        /*000c*/ 	.word	0x00000000
        /*0010*/ 	.short	0x0002
        /*0012*/ 	.short	0x0010
        /*0014*/ 	.byte	0x00, 0xf0, 0x11, 0x00


	//----- nvinfo : EIATTR_KPARAM_INFO
	.align		4
.L_9:
        /*0018*/ 	.byte	0x04, 0x17
        /*001a*/ 	.short	(.L_11 - .L_10)
.L_10:
        /*001c*/ 	.word	0x00000000
        /*0020*/ 	.short	0x0001
        /*0022*/ 	.short	0x0008
        /*0024*/ 	.byte	0x00, 0xf5, 0x21, 0x00


	//----- nvinfo : EIATTR_KPARAM_INFO
	.align		4
.L_11:
        /*0028*/ 	.byte	0x04, 0x17
        /*002a*/ 	.short	(.L_13 - .L_12)
.L_12:
        /*002c*/ 	.word	0x00000000
        /*0030*/ 	.short	0x0000
        /*0032*/ 	.short	0x0000
        /*0034*/ 	.byte	0x00, 0xf5, 0x21, 0x00


	//----- nvinfo : EIATTR_SPARSE_MMA_MASK
	.align		4
.L_13:
        /*0038*/ 	.byte	0x03, 0x50
        /*003a*/ 	.short	0x0000


	//----- nvinfo : EIATTR_MAXREG_COUNT
	.align		4
        /*003c*/ 	.byte	0x03, 0x1b
        /*003e*/ 	.short	0x00ff


	//----- nvinfo : EIATTR_MERCURY_ISA_VERSION
	.align		4
        /*0040*/ 	.byte	0x03, 0x5f
        /*0042*/ 	.short	0x0101


	//----- nvinfo : EIATTR_VRC_CTA_INIT_COUNT
	.align		4
        /*0044*/ 	.byte	0x02, 0x4a
	.zero		1
	.zero		1


	//----- nvinfo : EIATTR_EXIT_INSTR_OFFSETS
	.align		4
        /*0048*/ 	.byte	0x04, 0x1c
        /*004a*/ 	.short	(.L_15 - .L_14)


	//   ....[0]....
.L_14:
        /*004c*/ 	.word	0x00000070


	//   ....[1]....
        /*0050*/ 	.word	0x000000f0


	//----- nvinfo : EIATTR_CBANK_PARAM_SIZE
	.align		4
.L_15:
        /*0054*/ 	.byte	0x03, 0x19
        /*0056*/ 	.short	0x0014


	//----- nvinfo : EIATTR_PARAM_CBANK
	.align		4
        /*0058*/ 	.byte	0x04, 0x0a
        /*005a*/ 	.short	(.L_17 - .L_16)
	.align		4
.L_16:
        /*005c*/ 	.word	index@(.nv.constant0._Z9copyArrayPdS_i)
        /*0060*/ 	.short	0x0380
        /*0062*/ 	.short	0x0014


	//----- nvinfo : EIATTR_SW_WAR
	.align		4
.L_17:
        /*0064*/ 	.byte	0x04, 0x36
        /*0066*/ 	.short	(.L_19 - .L_18)
.L_18:
        /*0068*/ 	.word	0x00000008
.L_19:


//--------------------- .nv.callgraph             --------------------------
	.section	.nv.callgraph,"",@"SHT_CUDA_CALLGRAPH"
	.align	4
	.sectionentsize	8
	.align		4
        /*0000*/ 	.word	0x00000000
	.align		4
        /*0004*/ 	.word	0xffffffff
	.align		4
        /*0008*/ 	.word	0x00000000
	.align		4
        /*000c*/ 	.word	0xfffffffe
	.align		4
        /*0010*/ 	.word	0x00000000
	.align		4
        /*0014*/ 	.word	0xfffffffd
	.align		4
        /*0018*/ 	.word	0x00000000
	.align		4
        /*001c*/ 	.word	0xfffffffc


//--------------------- .text._Z9copyArrayPdS_i   --------------------------
	.section	.text._Z9copyArrayPdS_i,"ax",@progbits
	.align	128
        .global         _Z9copyArrayPdS_i
        .type           _Z9copyArrayPdS_i,@function
        .size           _Z9copyArrayPdS_i,(.L_x_1 - _Z9copyArrayPdS_i)
        .other          _Z9copyArrayPdS_i,@"STO_CUDA_ENTRY STV_DEFAULT"
_Z9copyArrayPdS_i:
.text._Z9copyArrayPdS_i:
[----:B------:R-:W-:Y:S01]  /*0000*/  LDC R1, c[0x0][0x37c] ;  /* 0x0000df00ff017b82 */ /* 0x000fe20000000800 */
[----:B------:R-:W0:Y:S07]  /*0010*/  S2R R0, SR_TID.X ;  /* 0x0000000000007919 */ /* 0x000e2e0000002100 */
[----:B------:R-:W0:Y:S01]  /*0020*/  S2UR UR4, SR_CTAID.X ;  /* 0x00000000000479c3 */ /* 0x000e220000002500 */
[----:B------:R-:W1:Y:S07]  /*0030*/  LDCU UR5, c[0x0][0x390] ;  /* 0x00007200ff0577ac */ /* 0x000e6e0008000800 */
[----:B------:R-:W0:Y:S02]  /*0040*/  LDC R7, c[0x0][0x360] ;  /* 0x0000d800ff077b82 */ /* 0x000e240000000800 */
[----:B0-----:R-:W-:-:S05]  /*0050*/  IMAD R7, R7, UR4, R0 ;  /* 0x0000000407077c24 */ /* 0x001fca000f8e0200 */
[----:B-1----:R-:W-:-:S13]  /*0060*/  ISETP.GE.AND P0, PT, R7, UR5, PT ;  /* 0x0000000507007c0c */ /* 0x002fda000bf06270 */
[----:B------:R-:W-:Y:S05]  /*0070*/  @P0 EXIT ;  /* 0x000000000000094d */ /* 0x000fea0003800000 */
[----:B------:R-:W0:Y:S01]  /*0080*/  LDC.64 R2, c[0x0][0x380] ;  /* 0x0000e000ff027b82 */ /* 0x000e220000000a00 */
[----:B------:R-:W1:Y:S07]  /*0090*/  LDCU.64 UR4, c[0x0][0x358] ;  /* 0x00006b00ff0477ac */ /* 0x000e6e0008000a00 */
[----:B------:R-:W2:Y:S01]  /*00a0*/  LDC.64 R4, c[0x0][0x388] ;  /* 0x0000e200ff047b82 */ /* 0x000ea20000000a00 */
[----:B0-----:R-:W-:-:S06]  /*00b0*/  IMAD.WIDE R2, R7, 0x8, R2 ;  /* 0x0000000807027825 */ /* 0x001fcc00078e0202 */
[----:B-1----:R-:W3:Y:S01]  /*00c0*/  LDG.E.64 R2, desc[UR4][R2.64] ;  /* 0x0000000402027981 */ /* 0x002ee2000c1e1b00 */
[----:B--2---:R-:W-:-:S05]  /*00d0*/  IMAD.WIDE R4, R7, 0x8, R4 ;  /* 0x0000000807047825 */ /* 0x004fca00078e0204 */
[----:B---3--:R-:W-:Y:S01]  /*00e0*/  STG.E.64 desc[UR4][R4.64], R2 ;  /* 0x0000000204007986 */ /* 0x008fe2000c101b04 */
[----:B------:R-:W-:Y:S05]  /*00f0*/  EXIT ;  /* 0x000000000000794d */ /* 0x000fea0003800000 */
.L_x_0:
[----:B------:R-:W-:-:S00]  /*0100*/  BRA `(.L_x_0) ;  /* 0xfffffffc00fc7947 */ /* 0x000fc0000383ffff */
[----:B------:R-:W-:-:S00]  /*0110*/  NOP ;  /* 0x0000000000007918 */ /* 0x000fc00000000000 */
        /* <DEDUP_REMOVED lines=14> */
.L_x_1:


//--------------------- .nv.shared.reserved.0     --------------------------
	.section	.nv.shared.reserved.0,"aw",@nobits
	.weak		__nv_reservedSMEM_offset_0_alias
	.size		__nv_reservedSMEM_offset_0_alias, 0, 64
	.other		__nv_reservedSMEM_offset_0_alias,@"STO_CUDA_RESERVED_SHARED STV_DEFAULT"
__nv_reservedSMEM_offset_0_alias:
	.zero		0
	.zero		64


//--------------------- .nv.constant0._Z9copyArrayPdS_i --------------------------
	.section	.nv.constant0._Z9copyArrayPdS_i,"a",@progbits
	.sectionflags	@""
	.align	4
.nv.constant0._Z9copyArrayPdS_i:
	.zero		916


//--------------------- SYMBOLS --------------------------

	.type		.nv.reservedSmem.offset0,@object
	.size		.nv.reservedSmem.offset0,0x4
